	.headerflags	@"EF_CUDA_TEXMODE_UNIFIED EF_CUDA_64BIT_ADDRESS EF_CUDA_ACCELERATORS EF_CUDA_SM90 EF_CUDA_VIRTUAL_SM(EF_CUDA_SM90)"
	.elftype	@"ET_EXEC"


//--------------------- .nv.info                  --------------------------
	.section	.nv.info,"",@"SHT_CUDA_INFO"
	.align	4


	//----- nvinfo : EIATTR_REGCOUNT
	.align		4
        /*0000*/ 	.byte	0x04, 0x2f
        /*0002*/ 	.short	(.L_3 - .L_2)
	.align		4
.L_2:
        /*0004*/ 	.word	index@(triton_poi_fused__native_batch_norm_legit_no_training_relu_7)
        /*0008*/ 	.word	0x00000020


	//----- nvinfo : EIATTR_MIN_STACK_SIZE
	.align		4
.L_3:
        /*000c*/ 	.byte	0x04, 0x12
        /*000e*/ 	.short	(.L_5 - .L_4)
	.align		4
.L_4:
        /*0010*/ 	.word	index@(triton_poi_fused__native_batch_norm_legit_no_training_relu_7)
        /*0014*/ 	.word	0x00000000


	//----- nvinfo : EIATTR_FRAME_SIZE
	.align		4
.L_5:
        /*0018*/ 	.byte	0x04, 0x11
        /*001a*/ 	.short	(.L_7 - .L_6)
	.align		4
.L_6:
        /*001c*/ 	.word	index@(triton_poi_fused__native_batch_norm_legit_no_training_relu_7)
        /*0020*/ 	.word	0x00000000


	//----- nvinfo : EIATTR_MIN_STACK_SIZE
	.align		4
.L_7:
        /*0024*/ 	.byte	0x04, 0x12
        /*0026*/ 	.short	(.L_9 - .L_8)
	.align		4
.L_8:
        /*0028*/ 	.word	index@(triton_poi_fused__native_batch_norm_legit_no_training_relu_7)
        /*002c*/ 	.word	0x00000000
.L_9:


//--------------------- .nv.info.triton_poi_fused__native_batch_norm_legit_no_training_relu_7 --------------------------
	.section	.nv.info.triton_poi_fused__native_batch_norm_legit_no_training_relu_7,"",@"SHT_CUDA_INFO"
	.sectionflags	@""
	.align	4


	//----- nvinfo : EIATTR_CUDA_API_VERSION
	.align		4
        /*0000*/ 	.byte	0x04, 0x37
        /*0002*/ 	.short	(.L_11 - .L_10)
.L_10:
        /*0004*/ 	.word	0x0000007c


	//----- nvinfo : EIATTR_KPARAM_INFO
	.align		4
.L_11:
        /*0008*/ 	.byte	0x04, 0x17
        /*000a*/ 	.short	(.L_13 - .L_12)
.L_12:
        /*000c*/ 	.word	0x00000000
        /*0010*/ 	.short	0x0007
        /*0012*/ 	.short	0x0034
        /*0014*/ 	.byte	0x00, 0xf0, 0x11, 0x00


	//----- nvinfo : EIATTR_KPARAM_INFO
	.align		4
.L_13:
        /*0018*/ 	.byte	0x04, 0x17
        /*001a*/ 	.short	(.L_15 - .L_14)
.L_14:
        /*001c*/ 	.word	0x00000000
        /*0020*/ 	.short	0x0006
        /*0022*/ 	.short	0x0030
        /*0024*/ 	.byte	0x00, 0xf0, 0x11, 0x00


	//----- nvinfo : EIATTR_KPARAM_INFO
	.align		4
.L_15:
        /*0028*/ 	.byte	0x04, 0x17
        /*002a*/ 	.short	(.L_17 - .L_16)
.L_16:
        /*002c*/ 	.word	0x00000000
        /*0030*/ 	.short	0x0005
        /*0032*/ 	.short	0x0028
        /*0034*/ 	.byte	0x00, 0xf4, 0x21, 0x00


	//----- nvinfo : EIATTR_KPARAM_INFO
	.align		4
.L_17:
        /*0038*/ 	.byte	0x04, 0x17
        /*003a*/ 	.short	(.L_19 - .L_18)
.L_18:
        /*003c*/ 	.word	0x00000000
        /*0040*/ 	.short	0x0004
        /*0042*/ 	.short	0x0020
        /*0044*/ 	.byte	0x00, 0xf4, 0x21, 0x00


	//----- nvinfo : EIATTR_KPARAM_INFO
	.align		4
.L_19:
        /*0048*/ 	.byte	0x04, 0x17
        /*004a*/ 	.short	(.L_21 - .L_20)
.L_20:
        /*004c*/ 	.word	0x00000000
        /*0050*/ 	.short	0x0003
        /*0052*/ 	.short	0x0018
        /*0054*/ 	.byte	0x00, 0xf4, 0x21, 0x00


	//----- nvinfo : EIATTR_KPARAM_INFO
	.align		4
.L_21:
        /*0058*/ 	.byte	0x04, 0x17
        /*005a*/ 	.short	(.L_23 - .L_22)
.L_22:
        /*005c*/ 	.word	0x00000000
        /*0060*/ 	.short	0x0002
        /*0062*/ 	.short	0x0010
        /*0064*/ 	.byte	0x00, 0xf4, 0x21, 0x00


	//----- nvinfo : EIATTR_KPARAM_INFO
	.align		4
.L_23:
        /*0068*/ 	.byte	0x04, 0x17
        /*006a*/ 	.short	(.L_25 - .L_24)
.L_24:
        /*006c*/ 	.word	0x00000000
        /*0070*/ 	.short	0x0001
        /*0072*/ 	.short	0x0008
        /*0074*/ 	.byte	0x00, 0xf4, 0x21, 0x00


	//----- nvinfo : EIATTR_KPARAM_INFO
	.align		4
.L_25:
        /*0078*/ 	.byte	0x04, 0x17
        /*007a*/ 	.short	(.L_27 - .L_26)
.L_26:
        /*007c*/ 	.word	0x00000000
        /*0080*/ 	.short	0x0000
        /*0082*/ 	.short	0x0000
        /*0084*/ 	.byte	0x00, 0xf4, 0x21, 0x00


	//----- nvinfo : EIATTR_SPARSE_MMA_MASK
	.align		4
.L_27:
        /*0088*/ 	.byte	0x03, 0x50
        /*008a*/ 	.short	0x0000


	//----- nvinfo : EIATTR_MAXREG_COUNT
	.align		4
        /*008c*/ 	.byte	0x03, 0x1b
        /*008e*/ 	.short	0x00ff


	//----- nvinfo : EIATTR_EXIT_INSTR_OFFSETS
	.align		4
        /*0090*/ 	.byte	0x04, 0x1c
        /*0092*/ 	.short	(.L_29 - .L_28)


	//   ....[0]....
.L_28:
        /*0094*/ 	.word	0x00001230


	//   ....[1]....
        /*0098*/ 	.word	0x00001300


	//----- nvinfo : EIATTR_REQNTID
	.align		4
.L_29:
        /*009c*/ 	.byte	0x04, 0x10
        /*009e*/ 	.short	(.L_31 - .L_30)
.L_30:
        /*00a0*/ 	.word	0x00000100
        /*00a4*/ 	.word	0x00000001
        /*00a8*/ 	.word	0x00000001


	//----- nvinfo : EIATTR_CBANK_PARAM_SIZE
	.align		4
.L_31:
        /*00ac*/ 	.byte	0x03, 0x19
        /*00ae*/ 	.short	0x0038


	//----- nvinfo : EIATTR_PARAM_CBANK
	.align		4
        /*00b0*/ 	.byte	0x04, 0x0a
        /*00b2*/ 	.short	(.L_33 - .L_32)
	.align		4
.L_32:
        /*00b4*/ 	.word	index@(.nv.constant0.triton_poi_fused__native_batch_norm_legit_no_training_relu_7)
        /*00b8*/ 	.short	0x0210
        /*00ba*/ 	.short	0x0038


	//----- nvinfo : EIATTR_SW_WAR
	.align		4
.L_33:
        /*00bc*/ 	.byte	0x04, 0x36
        /*00be*/ 	.short	(.L_35 - .L_34)
.L_34:
        /*00c0*/ 	.word	0x00000008
.L_35:


//--------------------- .nv.callgraph             --------------------------
	.section	.nv.callgraph,"",@"SHT_CUDA_CALLGRAPH"
	.align	4
	.sectionentsize	8
	.align		4
        /*0000*/ 	.word	0x00000000
	.align		4
        /*0004*/ 	.word	0xffffffff
	.align		4
        /*0008*/ 	.word	0x00000000
	.align		4
        /*000c*/ 	.word	0xfffffffe
	.align		4
        /*0010*/ 	.word	0x00000000
	.align		4
        /*0014*/ 	.word	0xfffffffd
	.align		4
        /*0018*/ 	.word	0x00000000
	.align		4
        /*001c*/ 	.word	0xfffffffc


//--------------------- .nv.constant4             --------------------------
	.section	.nv.constant4,"a",@progbits
	.align	8
	.align		8
.nv.constant4:
        /*0000*/ 	.dword	_$_str
	.align		8
        /*0008*/ 	.dword	_$_str_$_2


//--------------------- .text.triton_poi_fused__native_batch_norm_legit_no_training_relu_7 --------------------------
	.section	.text.triton_poi_fused__native_batch_norm_legit_no_training_relu_7,"ax",@progbits
	.sectionflags	@"SHF_BARRIERS=1"
	.align	128
        .global         triton_poi_fused__native_batch_norm_legit_no_training_relu_7
        .type           triton_poi_fused__native_batch_norm_legit_no_training_relu_7,@function
        .size           triton_poi_fused__native_batch_norm_legit_no_training_relu_7,(.L_x_1 - triton_poi_fused__native_batch_norm_legit_no_training_relu_7)
        .other          triton_poi_fused__native_batch_norm_legit_no_training_relu_7,@"STO_CUDA_ENTRY STV_DEFAULT"
triton_poi_fused__native_batch_norm_legit_no_training_relu_7:
.text.triton_poi_fused__native_batch_norm_legit_no_training_relu_7:
[----:B------:R-:W0:Y:S01]  /*0000*/  LDC R1, c[0x0][0x28] ;  /* 0x00000a00ff017b82 */ /* 0x000e220000000800 */
[----:B------:R-:W1:Y:S07]  /*0010*/  S2R R21, SR_TID.X ;  /* 0x0000000000157919 */ /* 0x000e6e0000002100 */
[----:B------:R-:W2:Y:S01]  /*0020*/  LDC.64 R16, c[0x0][0x210] ;  /* 0x00008400ff107b82 */ /* 0x000ea20000000a00 */
[----:B------:R-:W-:Y:S01]  /*0030*/  ULDC.64 UR6, c[0x0][0x208] ;  /* 0x0000820000067ab9 */ /* 0x000fe20000000a00 */
[----:B------:R-:W3:Y:S01]  /*0040*/  S2R R0, SR_CTAID.Y ;  /* 0x0000000000007919 */ /* 0x000ee20000002600 */
[----:B------:R-:W4:Y:S01]  /*0050*/  S2R R2, SR_CTAID.X ;  /* 0x0000000000027919 */ /* 0x000f220000002500 */
[----:B-1----:R-:W-:Y:S01]  /*0060*/  IMAD.SHL.U32 R3, R21, 0x4, RZ ;  /* 0x0000000415037824 */ /* 0x002fe200078e00ff */
[----:B------:R-:W-:-:S04]  /*0070*/  SHF.R.U32.HI R7, RZ, 0x6, R21 ;  /* 0x00000006ff077819 */ /* 0x000fc80000011615 */
[----:B------:R-:W-:Y:S02]  /*0080*/  LOP3.LUT R5, R3, 0xfc, RZ, 0xc0, !PT ;  /* 0x000000fc03057812 */ /* 0x000fe400078ec0ff */
[----:B------:R-:W-:Y:S01]  /*0090*/  SGXT.U32 R7, R7, 0x2 ;  /* 0x000000020707781a */ /* 0x000fe20000000000 */
[----:B----4-:R-:W-:Y:S01]  /*00a0*/  IMAD.SHL.U32 R2, R2, 0x10, RZ ;  /* 0x0000001002027824 */ /* 0x010fe200078e00ff */
[----:B---3--:R-:W-:-:S04]  /*00b0*/  PRMT R5, R5, 0x6540, R0 ;  /* 0x0000654005057816 */ /* 0x008fc80000000000 */
[C---:B------:R-:W-:Y:S01]  /*00c0*/  ISETP.GE.AND P0, PT, R5.reuse, 0x500, PT ;  /* 0x000005000500780c */ /* 0x040fe20003f06270 */
[----:B------:R-:W-:Y:S01]  /*00d0*/  IMAD.HI R4, R5, 0x66666667, RZ ;  /* 0x6666666705047827 */ /* 0x000fe200078e02ff */
[----:B------:R-:W-:Y:S02]  /*00e0*/  LOP3.LUT R18, R2, R7, RZ, 0xfc, !PT ;  /* 0x0000000702127212 */ /* 0x000fe400078efcff */
[----:B------:R-:W-:Y:S02]  /*00f0*/  CS2R R6, SRZ ;  /* 0x0000000000067805 */ /* 0x000fe4000001ff00 */
[----:B------:R-:W-:Y:S02]  /*0100*/  SHF.R.U32.HI R9, RZ, 0x1f, R4 ;  /* 0x0000001fff097819 */ /* 0x000fe40000011604 */
[----:B------:R-:W-:Y:S02]  /*0110*/  ISETP.LT.AND P1, PT, R18, 0x10, !P0 ;  /* 0x000000101200780c */ /* 0x000fe40004721270 */
[----:B------:R-:W-:-:S02]  /*0120*/  LEA.HI.SX32 R4, R4, R9, 0x19 ;  /* 0x0000000904047211 */ /* 0x000fc400078fcaff */
[----:B------:R-:W-:-:S03]  /*0130*/  LOP3.LUT R8, R18, 0x4, RZ, 0xfc, !PT ;  /* 0x0000000412087812 */ /* 0x000fc600078efcff */
[----:B------:R-:W-:Y:S01]  /*0140*/  IMAD R5, R4, -0x140, R5 ;  /* 0xfffffec004057824 */ /* 0x000fe200078e0205 */
[----:B------:R-:W-:Y:S02]  /*0150*/  ISETP.LT.AND P2, PT, R8, 0x10, !P0 ;  /* 0x000000100800780c */ /* 0x000fe40004741270 */
[----:B------:R-:W-:Y:S01]  /*0160*/  CS2R R8, SRZ ;  /* 0x0000000000087805 */ /* 0x000fe2000001ff00 */
[----:B------:R-:W-:Y:S01]  /*0170*/  IMAD R19, R4, 0x1400, R5 ;  /* 0x0000140004137824 */ /* 0x000fe200078e0205 */
[----:B------:R-:W-:-:S03]  /*0180*/  CS2R R4, SRZ ;  /* 0x0000000000047805 */ /* 0x000fc6000001ff00 */
[----:B------:R-:W-:-:S04]  /*0190*/  IMAD R19, R18, 0x140, R19 ;  /* 0x0000014012137824 */ /* 0x000fc800078e0213 */
[----:B--2---:R-:W-:-:S05]  /*01a0*/  IMAD.WIDE R14, R19, 0x4, R16 ;  /* 0x00000004130e7825 */ /* 0x004fca00078e0210 */
[----:B------:R1:W2:Y:S01]  /*01b0*/  @P1 LDG.E.EL.128 R4, desc[UR6][R14.64] ;  /* 0x000000060e041981 */ /* 0x0002a2000c2e1d00 */
[----:B------:R-:W-:Y:S01]  /*01c0*/  VIADD R23, R19, 0x500 ;  /* 0x0000050013177836 */ /* 0x000fe20000000000 */
[----:B------:R-:W-:Y:S02]  /*01d0*/  CS2R R10, SRZ ;  /* 0x00000000000a7805 */ /* 0x000fe4000001ff00 */
[----:B------:R-:W-:Y:S01]  /*01e0*/  LOP3.LUT R12, R18, 0x8, RZ, 0xfc, !PT ;  /* 0x00000008120c7812 */ /* 0x000fe200078efcff */
[----:B------:R-:W-:-:S03]  /*01f0*/  IMAD.WIDE R22, R23, 0x4, R16 ;  /* 0x0000000417167825 */ /* 0x000fc600078e0210 */
[----:B------:R-:W-:Y:S02]  /*0200*/  ISETP.LT.AND P1, PT, R12, 0x10, !P0 ;  /* 0x000000100c00780c */ /* 0x000fe40004721270 */
[----:B------:R3:W4:Y:S01]  /*0210*/  @P2 LDG.E.EL.128 R8, desc[UR6][R22.64] ;  /* 0x0000000616082981 */ /* 0x000722000c2e1d00 */
[----:B------:R-:W-:Y:S01]  /*0220*/  VIADD R25, R19, 0xa00 ;  /* 0x00000a0013197836 */ /* 0x000fe20000000000 */
[----:B------:R-:W-:Y:S02]  /*0230*/  CS2R R12, SRZ ;  /* 0x00000000000c7805 */ /* 0x000fe4000001ff00 */
[----:B-1----:R-:W-:Y:S01]  /*0240*/  CS2R R14, SRZ ;  /* 0x00000000000e7805 */ /* 0x002fe2000001ff00 */
[----:B------:R-:W-:-:S06]  /*0250*/  IMAD.WIDE R24, R25, 0x4, R16 ;  /* 0x0000000419187825 */ /* 0x000fcc00078e0210 */
[----:B------:R-:W5:Y:S01]  /*0260*/  @P1 LDG.E.EL.128 R12, desc[UR6][R24.64] ;  /* 0x00000006180c1981 */ /* 0x000f62000c2e1d00 */
[----:B------:R-:W-:Y:S01]  /*0270*/  LOP3.LUT R18, R18, 0xc, RZ, 0xfc, !PT ;  /* 0x0000000c12127812 */ /* 0x000fe200078efcff */
[----:B------:R-:W-:-:S03]  /*0280*/  VIADD R27, R19, 0xf00 ;  /* 0x00000f00131b7836 */ /* 0x000fc60000000000 */
[----:B------:R-:W-:Y:S01]  /*0290*/  ISETP.LT.AND P0, PT, R18, 0x10, !P0 ;  /* 0x000000101200780c */ /* 0x000fe20004701270 */
[----:B------:R-:W-:Y:S01]  /*02a0*/  IMAD.WIDE R26, R27, 0x4, R16 ;  /* 0x000000041b1a7825 */ /* 0x000fe200078e0210 */
[----:B------:R-:W-:Y:S02]  /*02b0*/  CS2R R16, SRZ ;  /* 0x0000000000107805 */ /* 0x000fe4000001ff00 */
[----:B------:R-:W-:-:S09]  /*02c0*/  CS2R R18, SRZ ;  /* 0x0000000000127805 */ /* 0x000fd2000001ff00 */
[----:B------:R1:W5:Y:S01]  /*02d0*/  @P0 LDG.E.EL.128 R16, desc[UR6][R26.64] ;  /* 0x000000061a100981 */ /* 0x000362000c2e1d00 */
[----:B------:R-:W1:Y:S01]  /*02e0*/  S2UR UR5, SR_CgaCtaId ;  /* 0x00000000000579c3 */ /* 0x000e620000008800 */
[----:B------:R-:W-:Y:S01]  /*02f0*/  UMOV UR4, 0x400 ;  /* 0x0000040000047882 */ /* 0x000fe20000000000 */
[----:B------:R-:W-:Y:S02]  /*0300*/  SHF.R.U32.HI R20, RZ, 0x2, R21 ;  /* 0x00000002ff147819 */ /* 0x000fe40000011615 */
[----:B---3--:R-:W-:Y:S02]  /*0310*/  LOP3.LUT R22, R3, 0x3fc, RZ, 0xc0, !PT ;  /* 0x000003fc03167812 */ /* 0x008fe400078ec0ff */
[----:B------:R-:W-:Y:S02]  /*0320*/  LOP3.LUT R20, R20, 0x30, RZ, 0xc0, !PT ;  /* 0x0000003014147812 */ /* 0x000fe400078ec0ff */
[----:B------:R-:W-:Y:S01]  /*0330*/  PRMT R29, R21, 0x6540, R0 ;  /* 0x00006540151d7816 */ /* 0x000fe20000000000 */
[----:B01----:R-:W0:Y:S03]  /*0340*/  LDC.64 R26, c[0x0][0x220] ;  /* 0x00008800ff1a7b82 */ /* 0x003e260000000a00 */
[----:B------:R-:W-:Y:S01]  /*0350*/  ISETP.GE.AND P0, PT, R29, 0x500, PT ;  /* 0x000005001d00780c */ /* 0x000fe20003f06270 */
[----:B------:R-:W-:-:S06]  /*0360*/  UPRMT UR4, UR5, 0x654, UR4 ;  /* 0x0000065405047896 */ /* 0x000fcc0008000004 */
[----:B------:R-:W-:Y:S02]  /*0370*/  IADD3 R23, R20, UR4, RZ ;  /* 0x0000000414177c10 */ /* 0x000fe4000fffe0ff */
[----:B------:R-:W-:-:S03]  /*0380*/  LOP3.LUT R20, R21, 0xff, RZ, 0xc0, !PT ;  /* 0x000000ff15147812 */ /* 0x000fc600078ec0ff */
[----:B------:R-:W-:Y:S01]  /*0390*/  IMAD R22, R22, 0x4, R23 ;  /* 0x0000000416167824 */ /* 0x000fe200078e0217 */
[----:B------:R-:W-:-:S04]  /*03a0*/  LEA R20, R20, UR4, 0x2 ;  /* 0x0000000414147c11 */ /* 0x000fc8000f8e10ff */
[----:B--2---:R-:W-:Y:S01]  /*03b0*/  STS.128 [R22], R4 ;  /* 0x0000000416007388 */ /* 0x004fe20000000c00 */
[----:B------:R-:W-:Y:S06]  /*03c0*/  BAR.SYNC.DEFER_BLOCKING 0x0 ;  /* 0x0000000000007b1d */ /* 0x000fec0000010000 */
[----:B------:R-:W-:Y:S04]  /*03d0*/  LDS R25, [R20] ;  /* 0x0000000014197984 */ /* 0x000fe80000000800 */
[----:B------:R-:W-:Y:S04]  /*03e0*/  LDS R24, [R20+0x410] ;  /* 0x0004100014187984 */ /* 0x000fe80000000800 */
[----:B------:R-:W-:Y:S04]  /*03f0*/  LDS R23, [R20+0x820] ;  /* 0x0008200014177984 */ /* 0x000fe80000000800 */
[----:B------:R-:W-:Y:S01]  /*0400*/  LDS R28, [R20+0xc30] ;  /* 0x000c3000141c7984 */ /* 0x000fe20000000800 */
[----:B------:R-:W-:Y:S06]  /*0410*/  BAR.SYNC.DEFER_BLOCKING 0x0 ;  /* 0x0000000000007b1d */ /* 0x000fec0000010000 */
[----:B----4-:R1:W-:Y:S02]  /*0420*/  STS.128 [R22], R8 ;  /* 0x0000000816007388 */ /* 0x0103e40000000c00 */
[----:B------:R-:W-:Y:S01]  /*0430*/  BAR.SYNC.DEFER_BLOCKING 0x0 ;  /* 0x0000000000007b1d */ /* 0x000fe20000010000 */
[----:B-1----:R-:W-:-:S07]  /*0440*/  IMAD.HI R8, R29, 0x66666667, RZ ;  /* 0x666666671d087827 */ /* 0x002fce00078e02ff */
[----:B------:R-:W1:Y:S01]  /*0450*/  LDC.64 R10, c[0x0][0x230] ;  /* 0x00008c00ff0a7b82 */ /* 0x000e620000000a00 */
[----:B------:R-:W-:-:S04]  /*0460*/  SHF.R.U32.HI R9, RZ, 0x1f, R8 ;  /* 0x0000001fff097819 */ /* 0x000fc80000011608 */
[----:B------:R-:W-:Y:S01]  /*0470*/  LEA.HI.SX32 R8, R8, R9, 0x19 ;  /* 0x0000000908087211 */ /* 0x000fe200078fcaff */
[----:B------:R-:W2:Y:S04]  /*0480*/  LDS R4, [R20] ;  /* 0x0000000014047984 */ /* 0x000ea80000000800 */
[----:B------:R-:W3:Y:S04]  /*0490*/  LDS R7, [R20+0x410] ;  /* 0x0004100014077984 */ /* 0x000ee80000000800 */
[----:B------:R-:W4:Y:S04]  /*04a0*/  LDS R6, [R20+0x820] ;  /* 0x0008200014067984 */ /* 0x000f280000000800 */
[----:B------:R-:W1:Y:S01]  /*04b0*/  LDS R5, [R20+0xc30] ;  /* 0x000c300014057984 */ /* 0x000e620000000800 */
[----:B------:R-:W-:Y:S06]  /*04c0*/  BAR.SYNC.DEFER_BLOCKING 0x0 ;  /* 0x0000000000007b1d */ /* 0x000fec0000010000 */
[----:B-----5:R5:W-:Y:S02]  /*04d0*/  STS.128 [R22], R12 ;  /* 0x0000000c16007388 */ /* 0x020be40000000c00 */
[----:B------:R-:W-:Y:S01]  /*04e0*/  BAR.SYNC.DEFER_BLOCKING 0x0 ;  /* 0x0000000000007b1d */ /* 0x000fe20000010000 */
[----:B-----5:R-:W-:-:S07]  /*04f0*/  IMAD R15, R8, -0x140, R29 ;  /* 0xfffffec0080f7824 */ /* 0x020fce00078e021d */
[----:B------:R-:W5:Y:S01]  /*0500*/  LDC.64 R8, c[0x0][0x218] ;  /* 0x00008600ff087b82 */ /* 0x000f620000000a00 */
[----:B0-----:R-:W-:Y:S01]  /*0510*/  IMAD.WIDE R26, R15, 0x4, R26 ;  /* 0x000000040f1a7825 */ /* 0x001fe200078e021a */
[----:B------:R-:W0:Y:S04]  /*0520*/  LDS R29, [R20] ;  /* 0x00000000141d7984 */ /* 0x000e280000000800 */
[----:B------:R-:W0:Y:S04]  /*0530*/  LDS R14, [R20+0x410] ;  /* 0x00041000140e7984 */ /* 0x000e280000000800 */
[----:B------:R-:W0:Y:S04]  /*0540*/  LDS R13, [R20+0x820] ;  /* 0x00082000140d7984 */ /* 0x000e280000000800 */
[----:B------:R-:W0:Y:S01]  /*0550*/  LDS R12, [R20+0xc30] ;  /* 0x000c3000140c7984 */ /* 0x000e220000000800 */
[----:B------:R-:W-:Y:S06]  /*0560*/  BAR.SYNC.DEFER_BLOCKING 0x0 ;  /* 0x0000000000007b1d */ /* 0x000fec0000010000 */
[----:B------:R1:W-:Y:S02]  /*0570*/  STS.128 [R22], R16 ;  /* 0x0000001016007388 */ /* 0x0003e40000000c00 */
[----:B------:R-:W-:Y:S01]  /*0580*/  BAR.SYNC.DEFER_BLOCKING 0x0 ;  /* 0x0000000000007b1d */ /* 0x000fe20000010000 */
[----:B-1----:R-:W-:-:S06]  /*0590*/  IMAD.MOV.U32 R16, RZ, RZ, RZ ;  /* 0x000000ffff107224 */ /* 0x002fcc00078e00ff */
[----:B------:R1:W2:Y:S01]  /*05a0*/  @!P0 LDG.E.EL R16, desc[UR6][R26.64] ;  /* 0x000000061a108981 */ /* 0x0002a2000c2e1900 */
[----:B-----5:R-:W-:-:S03]  /*05b0*/  IMAD.WIDE R8, R15, 0x4, R8 ;  /* 0x000000040f087825 */ /* 0x020fc600078e0208 */
[----:B------:R-:W5:Y:S01]  /*05c0*/  LDS R17, [R20] ;  /* 0x0000000014117984 */ /* 0x000f620000000800 */
[----:B------:R-:W-:-:S03]  /*05d0*/  IMAD.WIDE R10, R15, 0x4, R10 ;  /* 0x000000040f0a7825 */ /* 0x000fc600078e020a */
[----:B------:R-:W0:Y:S01]  /*05e0*/  LDS R19, [R20+0x410] ;  /* 0x0004100014137984 */ /* 0x000e220000000800 */
[----:B-1----:R-:W-:-:S06]  /*05f0*/  IMAD.MOV.U32 R26, RZ, RZ, RZ ;  /* 0x000000ffff1a7224 */ /* 0x002fcc00078e00ff */
[----:B------:R1:W3:Y:S01]  /*0600*/  @!P0 LDG.E.EL R26, desc[UR6][R8.64] ;  /* 0x00000006081a8981 */ /* 0x0002e2000c2e1900 */
[----:B------:R-:W-:Y:S01]  /*0610*/  IMAD.MOV.U32 R18, RZ, RZ, RZ ;  /* 0x000000ffff127224 */ /* 0x000fe200078e00ff */
[----:B-1----:R-:W1:Y:S02]  /*0620*/  LDC.64 R8, c[0x0][0x228] ;  /* 0x00008a00ff087b82 */ /* 0x002e640000000a00 */
[----:B-1----:R-:W-:Y:S01]  /*0630*/  IMAD.WIDE R8, R15, 0x4, R8 ;  /* 0x000000040f087825 */ /* 0x002fe200078e0208 */
[----:B------:R-:W-:-:S04]  /*0640*/  HFMA2.MMA R15, -RZ, RZ, 0, 0 ;  /* 0x00000000ff0f7435 */ /* 0x000fc800000001ff */
[----:B------:R1:W5:Y:S06]  /*0650*/  @!P0 LDG.E.EL R18, desc[UR6][R8.64] ;  /* 0x0000000608128981 */ /* 0x00036c000c2e1900 */
[----:B------:R0:W5:Y:S01]  /*0660*/  @!P0 LDG.E.EL R15, desc[UR6][R10.64] ;  /* 0x000000060a0f8981 */ /* 0x000162000c2e1900 */
[----:B------:R-:W4:Y:S01]  /*0670*/  S2UR UR4, SR_CgaCtaId ;  /* 0x00000000000479c3 */ /* 0x000f220000008800 */
[----:B------:R-:W-:Y:S01]  /*0680*/  SHF.R.U32.HI R21, RZ, 0x2, R21 ;  /* 0x00000002ff157819 */ /* 0x000fe20000011615 */
[----:B------:R-:W-:Y:S01]  /*0690*/  UMOV UR5, 0x400 ;  /* 0x0000040000057882 */ /* 0x000fe20000000000 */
[----:B-1----:R-:W1:Y:S01]  /*06a0*/  LDS R9, [R20+0x820] ;  /* 0x0008200014097984 */ /* 0x002e620000000800 */
[----:B------:R-:W-:Y:S01]  /*06b0*/  IMAD.MOV.U32 R8, RZ, RZ, 0x3e800000 ;  /* 0x3e800000ff087424 */ /* 0x000fe200078e00ff */
[----:B------:R-:W-:-:S02]  /*06c0*/  SGXT.U32 R21, R21, 0x6 ;  /* 0x000000061515781a */ /* 0x000fc40000000000 */
[----:B0-----:R-:W0:Y:S02]  /*06d0*/  LDS R11, [R20+0xc30] ;  /* 0x000c3000140b7984 */ /* 0x001e240000000800 */
[----:B------:R-:W-:Y:S01]  /*06e0*/  PRMT R0, R21, 0x6540, R0 ;  /* 0x0000654015007816 */ /* 0x000fe20000000000 */
[----:B----4-:R-:W-:Y:S01]  /*06f0*/  UPRMT UR4, UR4, 0x654, UR5 ;  /* 0x0000065404047896 */ /* 0x010fe20008000005 */
[----:B------:R-:W-:Y:S01]  /*0700*/  BAR.SYNC.DEFER_BLOCKING 0x0 ;  /* 0x0000000000007b1d */ /* 0x000fe20000010000 */
[----:B--2---:R-:W-:-:S05]  /*0710*/  FADD R22, R16, 0.0010000000474974513054 ;  /* 0x3a83126f10167421 */ /* 0x004fca0000000000 */
[----:B------:R-:W2:Y:S01]  /*0720*/  S2R R16, SR_TID.X ;  /* 0x0000000000107919 */ /* 0x000ea20000002100 */
[----:B------:R-:W4:Y:S01]  /*0730*/  MUFU.SQRT R27, R22 ;  /* 0x00000016001b7308 */ /* 0x000f220000002000 */
[--C-:B---3--:R-:W-:Y:S01]  /*0740*/  FADD R4, R4, -R26.reuse ;  /* 0x8000001a04047221 */ /* 0x108fe20000000000 */
[--C-:B------:R-:W-:Y:S01]  /*0750*/  FADD R7, R7, -R26.reuse ;  /* 0x8000001a07077221 */ /* 0x100fe20000000000 */
[--C-:B------:R-:W-:Y:S01]  /*0760*/  FADD R25, R25, -R26.reuse ;  /* 0x8000001a19197221 */ /* 0x100fe20000000000 */
[C---:B----4-:R-:W-:Y:S01]  /*0770*/  FSETP.GT.AND P0, PT, R27.reuse, 8.50705917302346158658e+37, PT ;  /* 0x7e8000001b00780b */ /* 0x050fe20003f04000 */
[--C-:B------:R-:W-:Y:S01]  /*0780*/  FADD R21, R24, -R26.reuse ;  /* 0x8000001a18157221 */ /* 0x100fe20000000000 */
[----:B------:R-:W-:Y:S01]  /*0790*/  FSETP.GEU.AND P1, PT, R27, 1.175494350822287508e-38, PT ;  /* 0x008000001b00780b */ /* 0x000fe20003f2e000 */
[--C-:B------:R-:W-:Y:S01]  /*07a0*/  FADD R23, R23, -R26.reuse ;  /* 0x8000001a17177221 */ /* 0x100fe20000000000 */
[----:B------:R-:W-:Y:S01]  /*07b0*/  FSEL R8, R8, 1, P0 ;  /* 0x3f80000008087808 */ /* 0x000fe20000000000 */
[--C-:B------:R-:W-:Y:S01]  /*07c0*/  FADD R6, R6, -R26.reuse ;  /* 0x8000001a06067221 */ /* 0x100fe20000000000 */
[--C-:B------:R-:W-:Y:S01]  /*07d0*/  FADD R5, R5, -R26.reuse ;  /* 0x8000001a05057221 */ /* 0x100fe20000000000 */
[--C-:B------:R-:W-:Y:S01]  /*07e0*/  FADD R29, R29, -R26.reuse ;  /* 0x8000001a1d1d7221 */ /* 0x100fe20000000000 */
[--C-:B------:R-:W-:Y:S01]  /*07f0*/  FADD R14, R14, -R26.reuse ;  /* 0x8000001a0e0e7221 */ /* 0x100fe20000000000 */
[--C-:B------:R-:W-:Y:S01]  /*0800*/  FADD R13, R13, -R26.reuse ;  /* 0x8000001a0d0d7221 */ /* 0x100fe20000000000 */
[--C-:B------:R-:W-:Y:S01]  /*0810*/  FADD R12, R12, -R26.reuse ;  /* 0x8000001a0c0c7221 */ /* 0x100fe20000000000 */
[--C-:B-----5:R-:W-:Y:S01]  /*0820*/  FADD R17, R17, -R26.reuse ;  /* 0x8000001a11117221 */ /* 0x120fe20000000000 */
[--C-:B------:R-:W-:Y:S01]  /*0830*/  FADD R19, R19, -R26.reuse ;  /* 0x8000001a13137221 */ /* 0x100fe20000000000 */
[----:B------:R-:W-:Y:S01]  /*0840*/  @P0 FMUL R27, R27, 0.25 ;  /* 0x3e8000001b1b0820 */ /* 0x000fe20000400000 */
[--C-:B-1----:R-:W-:Y:S01]  /*0850*/  FADD R9, R9, -R26.reuse ;  /* 0x8000001a09097221 */ /* 0x102fe20000000000 */
[----:B------:R-:W-:Y:S01]  /*0860*/  @!P1 FMUL R8, R8, 16777216 ;  /* 0x4b80000008089820 */ /* 0x000fe20000400000 */
[----:B0-----:R-:W-:Y:S01]  /*0870*/  FADD R11, R11, -R26 ;  /* 0x8000001a0b0b7221 */ /* 0x001fe20000000000 */
[----:B------:R-:W-:-:S04]  /*0880*/  @!P1 FMUL R27, R27, 16777216 ;  /* 0x4b8000001b1b9820 */ /* 0x000fc80000400000 */
[----:B------:R0:W1:Y:S02]  /*0890*/  MUFU.RCP R10, R27 ;  /* 0x0000001b000a7308 */ /* 0x0000640000001000 */
[----:B0-----:R-:W-:Y:S01]  /*08a0*/  FADD R27, R28, -R26 ;  /* 0x8000001a1c1b7221 */ /* 0x001fe20000000000 */
[----:B-1----:R-:W-:Y:S01]  /*08b0*/  FMUL R10, R10, R8 ;  /* 0x000000080a0a7220 */ /* 0x002fe20000400000 */
[----:B--2---:R-:W-:-:S03]  /*08c0*/  IMAD.SHL.U32 R8, R16, 0x10, RZ ;  /* 0x0000001010087824 */ /* 0x004fc600078e00ff */
[C---:B------:R-:W-:Y:S01]  /*08d0*/  FMUL R4, R10.reuse, R4 ;  /* 0x000000040a047220 */ /* 0x040fe20000400000 */
[----:B------:R-:W-:Y:S01]  /*08e0*/  FMUL R26, R10, R7 ;  /* 0x000000070a1a7220 */ /* 0x000fe20000400000 */
[----:B------:R-:W-:Y:S01]  /*08f0*/  LOP3.LUT R8, R8, 0xff0, RZ, 0xc0, !PT ;  /* 0x00000ff008087812 */ /* 0x000fe200078ec0ff */
[C---:B------:R-:W-:Y:S01]  /*0900*/  FMUL R28, R10.reuse, R27 ;  /* 0x0000001b0a1c7220 */ /* 0x040fe20000400000 */
[----:B------:R-:W-:Y:S01]  /*0910*/  FMUL R24, R10, R5 ;  /* 0x000000050a187220 */ /* 0x000fe20000400000 */
[-CC-:B------:R-:W-:Y:S01]  /*0920*/  FFMA R4, R4, R18.reuse, R15.reuse ;  /* 0x0000001204047223 */ /* 0x180fe2000000000f */
[----:B------:R-:W-:Y:S01]  /*0930*/  LEA.HI R20, R8, UR4, RZ, 0x1e ;  /* 0x0000000408147c11 */ /* 0x000fe2000f8ff0ff */
[----:B------:R-:W-:Y:S01]  /*0940*/  FMUL R5, R10, R21 ;  /* 0x000000150a057220 */ /* 0x000fe20000400000 */
[-CC-:B------:R-:W-:Y:S01]  /*0950*/  FFMA R28, R28, R18.reuse, R15.reuse ;  /* 0x000000121c1c7223 */ /* 0x180fe2000000000f */
[----:B------:R-:W-:Y:S01]  /*0960*/  FFMA R26, R26, R18, R15 ;  /* 0x000000121a1a7223 */ /* 0x000fe2000000000f */
[----:B------:R-:W-:Y:S01]  /*0970*/  FMUL R23, R10, R23 ;  /* 0x000000170a177220 */ /* 0x000fe20000400000 */
[----:B------:R-:W-:-:S02]  /*0980*/  IMAD R8, R8, 0x4, R20 ;  /* 0x0000000408087824 */ /* 0x000fc400078e0214 */
[C---:B------:R-:W-:Y:S01]  /*0990*/  FMUL R20, R10.reuse, R13 ;  /* 0x0000000d0a147220 */ /* 0x040fe20000400000 */
        /* <DEDUP_REMOVED lines=8> */
[----:B------:R-:W-:Y:S01]  /*0a20*/  FMUL R10, R10, R11 ;  /* 0x0000000b0a0a7220 */ /* 0x000fe20000400000 */
[-CC-:B------:R-:W-:Y:S01]  /*0a30*/  FFMA R5, R5, R18.reuse, R15.reuse ;  /* 0x0000001205057223 */ /* 0x180fe2000000000f */
[----:B------:R-:W-:Y:S01]  /*0a40*/  FSETP.GEU.AND P1, PT, R4, RZ, PT ;  /* 0x000000ff0400720b */ /* 0x000fe20003f2e000 */
[-CC-:B------:R-:W-:Y:S01]  /*0a50*/  FFMA R23, R23, R18.reuse, R15.reuse ;  /* 0x0000001217177223 */ /* 0x180fe2000000000f */
[-CC-:B------:R-:W-:Y:S01]  /*0a60*/  FFMA R20, R20, R18.reuse, R15.reuse ;  /* 0x0000001214147223 */ /* 0x180fe2000000000f */
[----:B------:R-:W-:Y:S01]  /*0a70*/  FSETP.GEU.AND P2, PT, R28, RZ, PT ;  /* 0x000000ff1c00720b */ /* 0x000fe20003f4e000 */
[-CC-:B------:R-:W-:Y:S01]  /*0a80*/  FFMA R14, R14, R18.reuse, R15.reuse ;  /* 0x000000120e0e7223 */ /* 0x180fe2000000000f */
[----:B------:R-:W-:Y:S01]  /*0a90*/  FSETP.GEU.AND P0, PT, R26, RZ, PT ;  /* 0x000000ff1a00720b */ /* 0x000fe20003f0e000 */
[-CC-:B------:R-:W-:Y:S01]  /*0aa0*/  FFMA R7, R7, R18.reuse, R15.reuse ;  /* 0x0000001207077223 */ /* 0x180fe2000000000f */
[-CC-:B------:R-:W-:Y:S01]  /*0ab0*/  FFMA R6, R6, R18.reuse, R15.reuse ;  /* 0x0000001206067223 */ /* 0x180fe2000000000f */
[-CC-:B------:R-:W-:Y:S01]  /*0ac0*/  FFMA R24, R24, R18.reuse, R15.reuse ;  /* 0x0000001218187223 */ /* 0x180fe2000000000f */
[-CC-:B------:R-:W-:Y:S01]  /*0ad0*/  FFMA R22, R22, R18.reuse, R15.reuse ;  /* 0x0000001216167223 */ /* 0x180fe2000000000f */
[-CC-:B------:R-:W-:Y:S01]  /*0ae0*/  FFMA R12, R12, R18.reuse, R15.reuse ;  /* 0x000000120c0c7223 */ /* 0x180fe2000000000f */
[-CC-:B------:R-:W-:Y:S01]  /*0af0*/  FFMA R17, R17, R18.reuse, R15.reuse ;  /* 0x0000001211117223 */ /* 0x180fe2000000000f */
[-CC-:B------:R-:W-:Y:S01]  /*0b00*/  FFMA R19, R19, R18.reuse, R15.reuse ;  /* 0x0000001213137223 */ /* 0x180fe2000000000f */
[-CC-:B------:R-:W-:Y:S01]  /*0b10*/  FFMA R9, R9, R18.reuse, R15.reuse ;  /* 0x0000001209097223 */ /* 0x180fe2000000000f */
[----:B------:R-:W-:Y:S01]  /*0b20*/  FFMA R10, R10, R18, R15 ;  /* 0x000000120a0a7223 */ /* 0x000fe2000000000f */
[----:B------:R-:W-:Y:S01]  /*0b30*/  FSEL R13, R4, RZ, P1 ;  /* 0x000000ff040d7208 */ /* 0x000fe20000800000 */
[----:B------:R-:W-:Y:S01]  /*0b40*/  IMAD.SHL.U32 R4, R16, 0x4, RZ ;  /* 0x0000000410047824 */ /* 0x000fe200078e00ff */
[----:B------:R-:W-:-:S02]  /*0b50*/  FSETP.GEU.AND P4, PT, R5, RZ, PT ;  /* 0x000000ff0500720b */ /* 0x000fc40003f8e000 */
[----:B------:R-:W-:Y:S01]  /*0b60*/  FSEL R11, R28, RZ, P2 ;  /* 0x000000ff1c0b7208 */ /* 0x000fe20001000000 */
[----:B------:R0:W-:Y:S01]  /*0b70*/  STS [R8+0x10], R13 ;  /* 0x0000100d08007388 */ /* 0x0001e20000000800 */
[----:B------:R-:W-:Y:S02]  /*0b80*/  FSEL R15, R26, RZ, P0 ;  /* 0x000000ff1a0f7208 */ /* 0x000fe40000000000 */
[----:B------:R-:W-:Y:S01]  /*0b90*/  FSETP.GEU.AND P3, PT, R23, RZ, PT ;  /* 0x000000ff1700720b */ /* 0x000fe20003f6e000 */
[----:B------:R1:W-:Y:S01]  /*0ba0*/  STS [R8+0xc], R11 ;  /* 0x00000c0b08007388 */ /* 0x0003e20000000800 */
[----:B------:R-:W-:Y:S02]  /*0bb0*/  FSETP.GEU.AND P0, PT, R20, RZ, PT ;  /* 0x000000ff1400720b */ /* 0x000fe40003f0e000 */
[----:B------:R-:W-:Y:S01]  /*0bc0*/  FSETP.GEU.AND P1, PT, R14, RZ, PT ;  /* 0x000000ff0e00720b */ /* 0x000fe20003f2e000 */
[----:B------:R-:W-:Y:S01]  /*0bd0*/  STS [R8+0x14], R15 ;  /* 0x0000140f08007388 */ /* 0x000fe20000000800 */
[----:B------:R-:W-:-:S02]  /*0be0*/  FSEL R5, R5, RZ, P4 ;  /* 0x000000ff05057208 */ /* 0x000fc40002000000 */
[----:B------:R-:W-:Y:S02]  /*0bf0*/  FSEL R23, R23, RZ, P3 ;  /* 0x000000ff17177208 */ /* 0x000fe40001800000 */
[----:B0-----:R-:W-:Y:S01]  /*0c00*/  FSEL R13, R20, RZ, P0 ;  /* 0x000000ff140d7208 */ /* 0x001fe20000000000 */
[----:B------:R0:W-:Y:S01]  /*0c10*/  STS [R8+0x4], R5 ;  /* 0x0000040508007388 */ /* 0x0001e20000000800 */
[----:B------:R-:W-:Y:S02]  /*0c20*/  FSETP.GEU.AND P3, PT, R24, RZ, PT ;  /* 0x000000ff1800720b */ /* 0x000fe40003f6e000 */
[----:B-1----:R-:W-:Y:S01]  /*0c30*/  FSEL R11, R14, RZ, P1 ;  /* 0x000000ff0e0b7208 */ /* 0x002fe20000800000 */
[----:B------:R1:W-:Y:S01]  /*0c40*/  STS [R8+0x8], R23 ;  /* 0x0000081708007388 */ /* 0x0003e20000000800 */
[----:B------:R-:W-:Y:S02]  /*0c50*/  FSETP.GEU.AND P0, PT, R9, RZ, PT ;  /* 0x000000ff0900720b */ /* 0x000fe40003f0e000 */
[----:B------:R-:W-:Y:S01]  /*0c60*/  FSETP.GEU.AND P2, PT, R22, RZ, PT ;  /* 0x000000ff1600720b */ /* 0x000fe20003f4e000 */
[----:B------:R-:W-:Y:S01]  /*0c70*/  STS [R8+0x24], R11 ;  /* 0x0000240b08007388 */ /* 0x000fe20000000800 */
[----:B------:R-:W-:-:S02]  /*0c80*/  FSETP.GEU.AND P1, PT, R19, RZ, PT ;  /* 0x000000ff1300720b */ /* 0x000fc40003f2e000 */
[----:B0-----:R-:W-:Y:S01]  /*0c90*/  FSEL R5, R24, RZ, P3 ;  /* 0x000000ff18057208 */ /* 0x001fe20001800000 */
[----:B------:R-:W-:Y:S01]  /*0ca0*/  STS [R8+0x28], R13 ;  /* 0x0000280d08007388 */ /* 0x000fe20000000800 */
[----:B------:R-:W-:Y:S02]  /*0cb0*/  FSEL R9, R9, RZ, P0 ;  /* 0x000000ff09097208 */ /* 0x000fe40000000000 */
[----:B-1----:R-:W-:Y:S01]  /*0cc0*/  FSEL R23, R22, RZ, P2 ;  /* 0x000000ff16177208 */ /* 0x002fe20001000000 */
[----:B------:R0:W-:Y:S01]  /*0cd0*/  STS [R8+0x1c], R5 ;  /* 0x00001c0508007388 */ /* 0x0001e20000000800 */
[----:B------:R-:W-:Y:S02]  /*0ce0*/  FSEL R19, R19, RZ, P1 ;  /* 0x000000ff13137208 */ /* 0x000fe40000800000 */
[----:B------:R-:W-:Y:S01]  /*0cf0*/  FSETP.GEU.AND P4, PT, R6, RZ, PT ;  /* 0x000000ff0600720b */ /* 0x000fe20003f8e000 */
[----:B------:R-:W-:Y:S01]  /*0d00*/  STS [R8+0x38], R9 ;  /* 0x0000380908007388 */ /* 0x000fe20000000800 */
[----:B------:R-:W-:-:S02]  /*0d10*/  FSETP.GEU.AND P3, PT, R12, RZ, PT ;  /* 0x000000ff0c00720b */ /* 0x000fc40003f6e000 */
[----:B------:R-:W-:Y:S01]  /*0d20*/  FSETP.GEU.AND P2, PT, R17, RZ, PT ;  /* 0x000000ff1100720b */ /* 0x000fe20003f4e000 */
[----:B------:R1:W-:Y:S01]  /*0d30*/  STS [R8+0x20], R23 ;  /* 0x0000201708007388 */ /* 0x0003e20000000800 */
[----:B------:R-:W-:Y:S02]  /*0d40*/  FSETP.GEU.AND P1, PT, R7, RZ, PT ;  /* 0x000000ff0700720b */ /* 0x000fe40003f2e000 */
[----:B------:R-:W-:Y:S01]  /*0d50*/  FSETP.GEU.AND P0, PT, R10, RZ, PT ;  /* 0x000000ff0a00720b */ /* 0x000fe20003f0e000 */
[----:B------:R2:W-:Y:S01]  /*0d60*/  STS [R8+0x34], R19 ;  /* 0x0000341308007388 */ /* 0x0005e20000000800 */
[----:B------:R-:W-:Y:S02]  /*0d70*/  FSEL R21, R6, RZ, P4 ;  /* 0x000000ff06157208 */ /* 0x000fe40002000000 */
[----:B------:R-:W-:Y:S02]  /*0d80*/  FSEL R15, R12, RZ, P3 ;  /* 0x000000ff0c0f7208 */ /* 0x000fe40001800000 */
[----:B0-----:R-:W-:Y:S01]  /*0d90*/  FSEL R5, R17, RZ, P2 ;  /* 0x000000ff11057208 */ /* 0x001fe20001000000 */
[----:B------:R0:W-:Y:S01]  /*0da0*/  STS [R8+0x18], R21 ;  /* 0x0000181508007388 */ /* 0x0001e20000000800 */
[----:B------:R-:W-:Y:S01]  /*0db0*/  FSEL R7, R7, RZ, P1 ;  /* 0x000000ff07077208 */ /* 0x000fe20000800000 */
[----:B-1----:R-:W-:Y:S01]  /*0dc0*/  IMAD.HI R23, R0, 0x66666667, RZ ;  /* 0x6666666700177827 */ /* 0x002fe200078e02ff */
[----:B------:R-:W-:Y:S01]  /*0dd0*/  FSEL R9, R10, RZ, P0 ;  /* 0x000000ff0a097208 */ /* 0x000fe20000000000 */
[----:B------:R-:W-:Y:S01]  /*0de0*/  STS [R8+0x2c], R15 ;  /* 0x00002c0f08007388 */ /* 0x000fe20000000800 */
[----:B------:R-:W-:-:S02]  /*0df0*/  LOP3.LUT R17, R4, 0x3fc, RZ, 0xc0, !PT ;  /* 0x000003fc04117812 */ /* 0x000fc400078ec0ff */
[----:B------:R-:W-:Y:S01]  /*0e00*/  LOP3.LUT R16, R16, 0xfc, RZ, 0xc0, !PT ;  /* 0x000000fc10107812 */ /* 0x000fe200078ec0ff */
[----:B------:R-:W-:Y:S01]  /*0e10*/  STS [R8+0x30], R5 ;  /* 0x0000300508007388 */ /* 0x000fe20000000800 */
[C---:B------:R-:W-:Y:S02]  /*0e20*/  LOP3.LUT R4, R17.reuse, 0x400, RZ, 0xfc, !PT ;  /* 0x0000040011047812 */ /* 0x040fe400078efcff */
[----:B------:R-:W-:Y:S01]  /*0e30*/  LOP3.LUT R6, R17, 0x800, RZ, 0xfc, !PT ;  /* 0x0000080011067812 */ /* 0x000fe200078efcff */
[----:B------:R-:W-:Y:S01]  /*0e40*/  STS [R8], R7 ;  /* 0x0000000708007388 */ /* 0x000fe20000000800 */
[----:B------:R-:W-:Y:S02]  /*0e50*/  SHF.R.U32.HI R4, RZ, 0x2, R4 ;  /* 0x00000002ff047819 */ /* 0x000fe40000011604 */
[----:B------:R-:W-:Y:S01]  /*0e60*/  SHF.R.U32.HI R6, RZ, 0x2, R6 ;  /* 0x00000002ff067819 */ /* 0x000fe20000011606 */
[----:B------:R-:W-:Y:S01]  /*0e70*/  STS [R8+0x3c], R9 ;  /* 0x00003c0908007388 */ /* 0x000fe20000000800 */
[----:B------:R-:W-:-:S02]  /*0e80*/  LOP3.LUT R4, R4, 0x1fc, RZ, 0xc0, !PT ;  /* 0x000001fc04047812 */ /* 0x000fc400078ec0ff */
[----:B------:R-:W-:Y:S02]  /*0e90*/  LOP3.LUT R6, R6, 0x2fc, RZ, 0xc0, !PT ;  /* 0x000002fc06067812 */ /* 0x000fe400078ec0ff */
[----:B------:R-:W-:Y:S01]  /*0ea0*/  IADD3 R16, R16, UR4, RZ ;  /* 0x0000000410107c10 */ /* 0x000fe2000fffe0ff */
[----:B------:R-:W-:Y:S01]  /*0eb0*/  VIADD R4, R4, UR4 ;  /* 0x0000000404047c36 */ /* 0x000fe20008000000 */
[----:B------:R-:W-:Y:S01]  /*0ec0*/  LOP3.LUT R18, R0, 0x80, RZ, 0xfc, !PT ;  /* 0x0000008000127812 */ /* 0x000fe200078efcff */
[----:B------:R-:W-:Y:S01]  /*0ed0*/  VIADD R6, R6, UR4 ;  /* 0x0000000406067c36 */ /* 0x000fe20008000000 */
[----:B--2---:R-:W-:Y:S01]  /*0ee0*/  LOP3.LUT R19, R0, 0x40, RZ, 0xfc, !PT ;  /* 0x0000004000137812 */ /* 0x004fe200078efcff */
[C---:B------:R-:W-:Y:S01]  /*0ef0*/  IMAD R16, R17.reuse, 0x4, R16 ;  /* 0x0000000411107824 */ /* 0x040fe200078e0210 */
[----:B------:R-:W-:Y:S01]  /*0f00*/  BAR.SYNC.DEFER_BLOCKING 0x0 ;  /* 0x0000000000007b1d */ /* 0x000fe20000010000 */
[C---:B------:R-:W-:Y:S01]  /*0f10*/  IMAD R24, R17.reuse, 0x4, R4 ;  /* 0x0000000411187824 */ /* 0x040fe200078e0204 */
[----:B------:R-:W-:Y:S01]  /*0f20*/  LEA R26, R17, R6, 0x2 ;  /* 0x00000006111a7211 */ /* 0x000fe200078e10ff */
[----:B0-----:R-:W-:Y:S01]  /*0f30*/  IMAD.HI R21, R18, 0x66666667, RZ ;  /* 0x6666666712157827 */ /* 0x001fe200078e02ff */
[----:B------:R-:W-:-:S03]  /*0f40*/  SHF.R.U32.HI R22, RZ, 0x1f, R23 ;  /* 0x0000001fff167819 */ /* 0x000fc60000011617 */
[----:B------:R-:W-:Y:S01]  /*0f50*/  IMAD.HI R20, R19, 0x66666667, RZ ;  /* 0x6666666713147827 */ /* 0x000fe200078e02ff */
[----:B------:R-:W-:Y:S02]  /*0f60*/  LEA.HI.SX32 R23, R23, R22, 0x19 ;  /* 0x0000001617177211 */ /* 0x000fe400078fcaff */
[----:B------:R-:W-:Y:S02]  /*0f70*/  SHF.R.U32.HI R22, RZ, 0x1f, R21 ;  /* 0x0000001fff167819 */ /* 0x000fe40000011615 */
[----:B------:R-:W-:Y:S01]  /*0f80*/  SHF.R.U32.HI R25, RZ, 0x1f, R20 ;  /* 0x0000001fff197819 */ /* 0x000fe20000011614 */
[----:B------:R-:W-:Y:S01]  /*0f90*/  IMAD R27, R23, -0x140, R0 ;  /* 0xfffffec0171b7824 */ /* 0x000fe200078e0200 */
[----:B------:R-:W-:Y:S02]  /*0fa0*/  LEA.HI.SX32 R21, R21, R22, 0x19 ;  /* 0x0000001615157211 */ /* 0x000fe400078fcaff */
[----:B------:R-:W-:-:S03]  /*0fb0*/  LEA.HI.SX32 R20, R20, R25, 0x19 ;  /* 0x0000001914147211 */ /* 0x000fc600078fcaff */
[----:B------:R-:W-:Y:S01]  /*0fc0*/  IMAD R25, R21, -0x140, R18 ;  /* 0xfffffec015197824 */ /* 0x000fe200078e0212 */
[----:B------:R-:W-:Y:S04]  /*0fd0*/  LDS R4, [R16] ;  /* 0x0000000010047984 */ /* 0x000fe80000000800 */
[----:B------:R-:W-:Y:S04]  /*0fe0*/  LDS R5, [R16+0x4] ;  /* 0x0000040010057984 */ /* 0x000fe80000000800 */
[----:B------:R-:W-:Y:S04]  /*0ff0*/  LDS R6, [R16+0x8] ;  /* 0x0000080010067984 */ /* 0x000fe80000000800 */
[----:B------:R0:W1:Y:S04]  /*1000*/  LDS R7, [R16+0xc] ;  /* 0x00000c0010077984 */ /* 0x0000680000000800 */
[----:B------:R-:W-:Y:S04]  /*1010*/  LDS R8, [R24+0x1000] ;  /* 0x0010000018087984 */ /* 0x000fe80000000800 */
[----:B------:R-:W-:Y:S01]  /*1020*/  LDS R9, [R24+0x1004] ;  /* 0x0010040018097984 */ /* 0x000fe20000000800 */
[----:B0-----:R-:W-:-:S02]  /*1030*/  LOP3.LUT R16, R2, 0xc, R3, 0xf8, !PT ;  /* 0x0000000c02107812 */ /* 0x001fc400078ef803 */
[----:B------:R-:W0:Y:S01]  /*1040*/  LDC.64 R2, c[0x0][0x238] ;  /* 0x00008e00ff027b82 */ /* 0x000e220000000a00 */
[----:B------:R-:W-:Y:S01]  /*1050*/  LDS R10, [R24+0x1008] ;  /* 0x00100800180a7984 */ /* 0x000fe20000000800 */
[----:B------:R-:W-:Y:S01]  /*1060*/  ISETP.GE.AND P0, PT, R16, 0x10, PT ;  /* 0x000000101000780c */ /* 0x000fe20003f06270 */
[--C-:B------:R-:W-:Y:S02]  /*1070*/  IMAD R22, R27, 0x10, R16.reuse ;  /* 0x000000101b167824 */ /* 0x100fe400078e0210 */
[----:B------:R2:W3:Y:S01]  /*1080*/  LDS R11, [R24+0x100c] ;  /* 0x00100c00180b7984 */ /* 0x0004e20000000800 */
[----:B------:R-:W-:Y:S01]  /*1090*/  IMAD R27, R20, -0x140, R19 ;  /* 0xfffffec0141b7824 */ /* 0x000fe200078e0213 */
[C---:B------:R-:W-:Y:S02]  /*10a0*/  ISETP.LT.AND P3, PT, R0.reuse, 0x500, !P0 ;  /* 0x000005000000780c */ /* 0x040fe40004761270 */
[----:B------:R-:W-:Y:S01]  /*10b0*/  LDS R12, [R26+0x2000] ;  /* 0x002000001a0c7984 */ /* 0x000fe20000000800 */
[----:B------:R-:W-:Y:S01]  /*10c0*/  LOP3.LUT R0, R0, 0xc0, RZ, 0xfc, !PT ;  /* 0x000000c000007812 */ /* 0x000fe200078efcff */
[----:B------:R-:W-:Y:S01]  /*10d0*/  IMAD R27, R27, 0x10, R16 ;  /* 0x000000101b1b7824 */ /* 0x000fe200078e0210 */
[----:B------:R-:W-:Y:S01]  /*10e0*/  ISETP.LT.AND P1, PT, R18, 0x500, !P0 ;  /* 0x000005001200780c */ /* 0x000fe20004721270 */
[----:B------:R-:W-:Y:S01]  /*10f0*/  LDS R13, [R26+0x2004] ;  /* 0x002004001a0d7984 */ /* 0x000fe20000000800 */
[----:B--2---:R-:W-:Y:S01]  /*1100*/  LOP3.LUT R24, R17, 0xc00, RZ, 0xfc, !PT ;  /* 0x00000c0011187812 */ /* 0x004fe200078efcff */
[----:B------:R-:W-:Y:S01]  /*1110*/  IMAD R27, R20, 0x8000, R27 ;  /* 0x00008000141b7824 */ /* 0x000fe200078e021b */
[----:B------:R-:W-:Y:S01]  /*1120*/  ISETP.LT.AND P2, PT, R19, 0x500, !P0 ;  /* 0x000005001300780c */ /* 0x000fe20004741270 */
[----:B------:R-:W-:Y:S01]  /*1130*/  LDS R14, [R26+0x2008] ;  /* 0x002008001a0e7984 */ /* 0x000fe20000000800 */
[----:B------:R-:W-:Y:S01]  /*1140*/  LEA R18, R25, R16, 0x4 ;  /* 0x0000001019127211 */ /* 0x000fe200078e20ff */
[----:B------:R-:W-:Y:S01]  /*1150*/  IMAD R19, R23, 0x8000, R22 ;  /* 0x0000800017137824 */ /* 0x000fe200078e0216 */
[----:B------:R-:W-:Y:S01]  /*1160*/  ISETP.LT.AND P0, PT, R0, 0x500, !P0 ;  /* 0x000005000000780c */ /* 0x000fe20004701270 */
[----:B------:R-:W2:Y:S01]  /*1170*/  LDS R15, [R26+0x200c] ;  /* 0x00200c001a0f7984 */ /* 0x000ea20000000800 */
[----:B------:R-:W-:Y:S01]  /*1180*/  SHF.R.U32.HI R24, RZ, 0x2, R24 ;  /* 0x00000002ff187819 */ /* 0x000fe20000011618 */
[----:B------:R-:W-:-:S02]  /*1190*/  IMAD R23, R21, 0x8000, R18 ;  /* 0x0000800015177824 */ /* 0x000fc400078e0212 */
[----:B0-----:R-:W-:Y:S01]  /*11a0*/  IMAD.WIDE R18, R19, 0x4, R2 ;  /* 0x0000000413127825 */ /* 0x001fe200078e0202 */
[----:B------:R-:W-:-:S03]  /*11b0*/  LOP3.LUT R24, R24, 0x3fc, RZ, 0xc0, !PT ;  /* 0x000003fc18187812 */ /* 0x000fc600078ec0ff */
[--C-:B------:R-:W-:Y:S01]  /*11c0*/  IMAD.WIDE R20, R27, 0x4, R2.reuse ;  /* 0x000000041b147825 */ /* 0x100fe200078e0202 */
[----:B-1----:R0:W-:Y:S03]  /*11d0*/  @P3 STG.E.128 desc[UR6][R18.64], R4 ;  /* 0x0000000412003986 */ /* 0x0021e6000c101d06 */
[----:B------:R-:W-:-:S04]  /*11e0*/  IMAD.WIDE R22, R23, 0x4, R2 ;  /* 0x0000000417167825 */ /* 0x000fc800078e0202 */
[----:B------:R-:W-:-:S05]  /*11f0*/  VIADD R24, R24, UR4 ;  /* 0x0000000418187c36 */ /* 0x000fca0008000000 */
[----:B------:R-:W-:Y:S01]  /*1200*/  LEA R24, R17, R24, 0x2 ;  /* 0x0000001811187211 */ /* 0x000fe200078e10ff */
[----:B---3--:R0:W-:Y:S04]  /*1210*/  @P2 STG.E.128 desc[UR6][R20.64], R8 ;  /* 0x0000000814002986 */ /* 0x0081e8000c101d06 */
[----:B--2---:R0:W-:Y:S02]  /*1220*/  @P1 STG.E.128 desc[UR6][R22.64], R12 ;  /* 0x0000000c16001986 */ /* 0x0041e4000c101d06 */
[----:B0-----:R-:W-:Y:S05]  /*1230*/  @!P0 EXIT ;  /* 0x000000000000894d */ /* 0x001fea0003800000 */
[----:B0-----:R-:W-:Y:S01]  /*1240*/  LDS R4, [R24+0x3000] ;  /* 0x0030000018047984 */ /* 0x001fe20000000800 */
[----:B------:R-:W-:-:S03]  /*1250*/  IMAD.HI R8, R0, 0x66666667, RZ ;  /* 0x6666666700087827 */ /* 0x000fc600078e02ff */
[----:B------:R-:W-:Y:S02]  /*1260*/  LDS R5, [R24+0x3004] ;  /* 0x0030040018057984 */ /* 0x000fe40000000800 */
[----:B------:R-:W-:Y:S02]  /*1270*/  SHF.R.U32.HI R9, RZ, 0x1f, R8 ;  /* 0x0000001fff097819 */ /* 0x000fe40000011608 */
[----:B------:R-:W-:Y:S02]  /*1280*/  LDS R6, [R24+0x3008] ;  /* 0x0030080018067984 */ /* 0x000fe40000000800 */
[----:B------:R-:W-:Y:S02]  /*1290*/  LEA.HI.SX32 R9, R8, R9, 0x19 ;  /* 0x0000000908097211 */ /* 0x000fe400078fcaff */
[----:B------:R-:W0:Y:S03]  /*12a0*/  LDS R7, [R24+0x300c] ;  /* 0x00300c0018077984 */ /* 0x000e260000000800 */
[----:B------:R-:W-:-:S04]  /*12b0*/  IMAD R11, R9, -0x140, R0 ;  /* 0xfffffec0090b7824 */ /* 0x000fc800078e0200 */
[----:B------:R-:W-:-:S04]  /*12c0*/  IMAD R16, R11, 0x10, R16 ;  /* 0x000000100b107824 */ /* 0x000fc800078e0210 */
[----:B------:R-:W-:-:S04]  /*12d0*/  IMAD R9, R9, 0x8000, R16 ;  /* 0x0000800009097824 */ /* 0x000fc800078e0210 */
[----:B------:R-:W-:-:S05]  /*12e0*/  IMAD.WIDE R2, R9, 0x4, R2 ;  /* 0x0000000409027825 */ /* 0x000fca00078e0202 */
[----:B0-----:R-:W-:Y:S01]  /*12f0*/  STG.E.128 desc[UR6][R2.64], R4 ;  /* 0x0000000402007986 */ /* 0x001fe2000c101d06 */
[----:B------:R-:W-:Y:S05]  /*1300*/  EXIT ;  /* 0x000000000000794d */ /* 0x000fea0003800000 */
.L_x_0:
[----:B------:R-:W-:-:S00]  /*1310*/  BRA `(.L_x_0) ;  /* 0xfffffffc00fc7947 */ /* 0x000fc0000383ffff */
[----:B------:R-:W-:-:S00]  /*1320*/  NOP ;  /* 0x0000000000007918 */ /* 0x000fc00000000000 */
        /* <DEDUP_REMOVED lines=13> */
.L_x_1:


//--------------------- .nv.global.init           --------------------------
	.section	.nv.global.init,"aw",@progbits
.nv.global.init:
	.type		_$_str,@object
	.size		_$_str,(_$_str_$_2 - _$_str)
_$_str:
        /*0000*/ 	.byte	0x5f, 0x5f, 0x43, 0x55, 0x44, 0x41, 0x5f, 0x46, 0x54, 0x5a, 0x00
	.type		_$_str_$_2,@object
	.size		_$_str_$_2,(.L_1 - _$_str_$_2)
_$_str_$_2:
        /*000b*/ 	.byte	0x5f, 0x5f, 0x43, 0x55, 0x44, 0x41, 0x5f, 0x50, 0x52, 0x45, 0x43, 0x5f, 0x53, 0x51, 0x52, 0x54
        /*001b*/ 	.byte	0x00
.L_1:


//--------------------- .nv.shared.triton_poi_fused__native_batch_norm_legit_no_training_relu_7 --------------------------
	.section	.nv.shared.triton_poi_fused__native_batch_norm_legit_no_training_relu_7,"aw",@nobits
	.sectionflags	@""
	.align	16
	.zero		1024


//--------------------- .nv.constant0.triton_poi_fused__native_batch_norm_legit_no_training_relu_7 --------------------------
	.section	.nv.constant0.triton_poi_fused__native_batch_norm_legit_no_training_relu_7,"a",@progbits
	.sectionflags	@""
	.align	4
.nv.constant0.triton_poi_fused__native_batch_norm_legit_no_training_relu_7:
	.zero		584
